	.headerflags	@"EF_CUDA_TEXMODE_UNIFIED EF_CUDA_64BIT_ADDRESS EF_CUDA_ACCELERATORS EF_CUDA_SM90 EF_CUDA_VIRTUAL_SM(EF_CUDA_SM90)"
	.elftype	@"ET_EXEC"


//--------------------- .nv.info                  --------------------------
	.section	.nv.info,"",@"SHT_CUDA_INFO"
	.align	4


	//----- nvinfo : EIATTR_REGCOUNT
	.align		4
        /*0000*/ 	.byte	0x04, 0x2f
        /*0002*/ 	.short	(.L_3 - .L_2)
	.align		4
.L_2:
        /*0004*/ 	.word	index@(triton_poi_fused__native_batch_norm_legit_no_training_mul_sigmoid_11)
        /*0008*/ 	.word	0x00000017


	//----- nvinfo : EIATTR_MIN_STACK_SIZE
	.align		4
.L_3:
        /*000c*/ 	.byte	0x04, 0x12
        /*000e*/ 	.short	(.L_5 - .L_4)
	.align		4
.L_4:
        /*0010*/ 	.word	index@(triton_poi_fused__native_batch_norm_legit_no_training_mul_sigmoid_11)
        /*0014*/ 	.word	0x00000000


	//----- nvinfo : EIATTR_FRAME_SIZE
	.align		4
.L_5:
        /*0018*/ 	.byte	0x04, 0x11
        /*001a*/ 	.short	(.L_7 - .L_6)
	.align		4
.L_6:
        /*001c*/ 	.word	index@(triton_poi_fused__native_batch_norm_legit_no_training_mul_sigmoid_11)
        /*0020*/ 	.word	0x00000000


	//----- nvinfo : EIATTR_MIN_STACK_SIZE
	.align		4
.L_7:
        /*0024*/ 	.byte	0x04, 0x12
        /*0026*/ 	.short	(.L_9 - .L_8)
	.align		4
.L_8:
        /*0028*/ 	.word	index@(triton_poi_fused__native_batch_norm_legit_no_training_mul_sigmoid_11)
        /*002c*/ 	.word	0x00000000
.L_9:


//--------------------- .nv.info.triton_poi_fused__native_batch_norm_legit_no_training_mul_sigmoid_11 --------------------------
	.section	.nv.info.triton_poi_fused__native_batch_norm_legit_no_training_mul_sigmoid_11,"",@"SHT_CUDA_INFO"
	.sectionflags	@""
	.align	4


	//----- nvinfo : EIATTR_CUDA_API_VERSION
	.align		4
        /*0000*/ 	.byte	0x04, 0x37
        /*0002*/ 	.short	(.L_11 - .L_10)
.L_10:
        /*0004*/ 	.word	0x0000007c


	//----- nvinfo : EIATTR_KPARAM_INFO
	.align		4
.L_11:
        /*0008*/ 	.byte	0x04, 0x17
        /*000a*/ 	.short	(.L_13 - .L_12)
.L_12:
        /*000c*/ 	.word	0x00000000
        /*0010*/ 	.short	0x0006
        /*0012*/ 	.short	0x0030
        /*0014*/ 	.byte	0x00, 0xf0, 0x11, 0x00


	//----- nvinfo : EIATTR_KPARAM_INFO
	.align		4
.L_13:
        /*0018*/ 	.byte	0x04, 0x17
        /*001a*/ 	.short	(.L_15 - .L_14)
.L_14:
        /*001c*/ 	.word	0x00000000
        /*0020*/ 	.short	0x0005
        /*0022*/ 	.short	0x0028
        /*0024*/ 	.byte	0x00, 0xf4, 0x21, 0x00


	//----- nvinfo : EIATTR_KPARAM_INFO
	.align		4
.L_15:
        /*0028*/ 	.byte	0x04, 0x17
        /*002a*/ 	.short	(.L_17 - .L_16)
.L_16:
        /*002c*/ 	.word	0x00000000
        /*0030*/ 	.short	0x0004
        /*0032*/ 	.short	0x0020
        /*0034*/ 	.byte	0x00, 0xf4, 0x21, 0x00


	//----- nvinfo : EIATTR_KPARAM_INFO
	.align		4
.L_17:
        /*0038*/ 	.byte	0x04, 0x17
        /*003a*/ 	.short	(.L_19 - .L_18)
.L_18:
        /*003c*/ 	.word	0x00000000
        /*0040*/ 	.short	0x0003
        /*0042*/ 	.short	0x0018
        /*0044*/ 	.byte	0x00, 0xf4, 0x21, 0x00


	//----- nvinfo : EIATTR_KPARAM_INFO
	.align		4
.L_19:
        /*0048*/ 	.byte	0x04, 0x17
        /*004a*/ 	.short	(.L_21 - .L_20)
.L_20:
        /*004c*/ 	.word	0x00000000
        /*0050*/ 	.short	0x0002
        /*0052*/ 	.short	0x0010
        /*0054*/ 	.byte	0x00, 0xf4, 0x21, 0x00


	//----- nvinfo : EIATTR_KPARAM_INFO
	.align		4
.L_21:
        /*0058*/ 	.byte	0x04, 0x17
        /*005a*/ 	.short	(.L_23 - .L_22)
.L_22:
        /*005c*/ 	.word	0x00000000
        /*0060*/ 	.short	0x0001
        /*0062*/ 	.short	0x0008
        /*0064*/ 	.byte	0x00, 0xf4, 0x21, 0x00


	//----- nvinfo : EIATTR_KPARAM_INFO
	.align		4
.L_23:
        /*0068*/ 	.byte	0x04, 0x17
        /*006a*/ 	.short	(.L_25 - .L_24)
.L_24:
        /*006c*/ 	.word	0x00000000
        /*0070*/ 	.short	0x0000
        /*0072*/ 	.short	0x0000
        /*0074*/ 	.byte	0x00, 0xf4, 0x21, 0x00


	//----- nvinfo : EIATTR_SPARSE_MMA_MASK
	.align		4
.L_25:
        /*0078*/ 	.byte	0x03, 0x50
        /*007a*/ 	.short	0x0000


	//----- nvinfo : EIATTR_MAXREG_COUNT
	.align		4
        /*007c*/ 	.byte	0x03, 0x1b
        /*007e*/ 	.short	0x00ff


	//----- nvinfo : EIATTR_EXIT_INSTR_OFFSETS
	.align		4
        /*0080*/ 	.byte	0x04, 0x1c
        /*0082*/ 	.short	(.L_27 - .L_26)


	//   ....[0]....
.L_26:
        /*0084*/ 	.word	0x00000580


	//   ....[1]....
        /*0088*/ 	.word	0x000005a0


	//----- nvinfo : EIATTR_REQNTID
	.align		4
.L_27:
        /*008c*/ 	.byte	0x04, 0x10
        /*008e*/ 	.short	(.L_29 - .L_28)
.L_28:
        /*0090*/ 	.word	0x00000080
        /*0094*/ 	.word	0x00000001
        /*0098*/ 	.word	0x00000001


	//----- nvinfo : EIATTR_CBANK_PARAM_SIZE
	.align		4
.L_29:
        /*009c*/ 	.byte	0x03, 0x19
        /*009e*/ 	.short	0x0034


	//----- nvinfo : EIATTR_PARAM_CBANK
	.align		4
        /*00a0*/ 	.byte	0x04, 0x0a
        /*00a2*/ 	.short	(.L_31 - .L_30)
	.align		4
.L_30:
        /*00a4*/ 	.word	index@(.nv.constant0.triton_poi_fused__native_batch_norm_legit_no_training_mul_sigmoid_11)
        /*00a8*/ 	.short	0x0210
        /*00aa*/ 	.short	0x0034


	//----- nvinfo : EIATTR_SW_WAR
	.align		4
.L_31:
        /*00ac*/ 	.byte	0x04, 0x36
        /*00ae*/ 	.short	(.L_33 - .L_32)
.L_32:
        /*00b0*/ 	.word	0x00000008
.L_33:


//--------------------- .nv.callgraph             --------------------------
	.section	.nv.callgraph,"",@"SHT_CUDA_CALLGRAPH"
	.align	4
	.sectionentsize	8
	.align		4
        /*0000*/ 	.word	0x00000000
	.align		4
        /*0004*/ 	.word	0xffffffff
	.align		4
        /*0008*/ 	.word	0x00000000
	.align		4
        /*000c*/ 	.word	0xfffffffe
	.align		4
        /*0010*/ 	.word	0x00000000
	.align		4
        /*0014*/ 	.word	0xfffffffd
	.align		4
        /*0018*/ 	.word	0x00000000
	.align		4
        /*001c*/ 	.word	0xfffffffc


//--------------------- .nv.constant4             --------------------------
	.section	.nv.constant4,"a",@progbits
	.align	8
	.align		8
.nv.constant4:
        /*0000*/ 	.dword	_$_str
	.align		8
        /*0008*/ 	.dword	_$_str_$_2


//--------------------- .text.triton_poi_fused__native_batch_norm_legit_no_training_mul_sigmoid_11 --------------------------
	.section	.text.triton_poi_fused__native_batch_norm_legit_no_training_mul_sigmoid_11,"ax",@progbits
	.align	128
        .global         triton_poi_fused__native_batch_norm_legit_no_training_mul_sigmoid_11
        .type           triton_poi_fused__native_batch_norm_legit_no_training_mul_sigmoid_11,@function
        .size           triton_poi_fused__native_batch_norm_legit_no_training_mul_sigmoid_11,(.L_x_1 - triton_poi_fused__native_batch_norm_legit_no_training_mul_sigmoid_11)
        .other          triton_poi_fused__native_batch_norm_legit_no_training_mul_sigmoid_11,@"STO_CUDA_ENTRY STV_DEFAULT"
triton_poi_fused__native_batch_norm_legit_no_training_mul_sigmoid_11:
.text.triton_poi_fused__native_batch_norm_legit_no_training_mul_sigmoid_11:
[----:B------:R-:W0:Y:S01]  /*0000*/  LDC R1, c[0x0][0x28] ;  /* 0x00000a00ff017b82 */ /* 0x000e220000000800 */
[----:B------:R-:W1:Y:S07]  /*0010*/  S2R R0, SR_TID.X ;  /* 0x0000000000007919 */ /* 0x000e6e0000002100 */
[----:B------:R-:W2:Y:S01]  /*0020*/  LDC.64 R8, c[0x0][0x228] ;  /* 0x00008a00ff087b82 */ /* 0x000ea20000000a00 */
[----:B------:R-:W-:Y:S01]  /*0030*/  ULDC.64 UR4, c[0x0][0x208] ;  /* 0x0000820000047ab9 */ /* 0x000fe20000000a00 */
[----:B------:R-:W3:Y:S06]  /*0040*/  S2R R5, SR_CTAID.X ;  /* 0x0000000000057919 */ /* 0x000eec0000002500 */
[----:B------:R-:W4:Y:S08]  /*0050*/  LDC.64 R14, c[0x0][0x220] ;  /* 0x00008800ff0e7b82 */ /* 0x000f300000000a00 */
[----:B------:R-:W5:Y:S08]  /*0060*/  LDC.64 R12, c[0x0][0x218] ;  /* 0x00008600ff0c7b82 */ /* 0x000f700000000a00 */
[----:B------:R-:W5:Y:S01]  /*0070*/  LDC.64 R16, c[0x0][0x230] ;  /* 0x00008c00ff107b82 */ /* 0x000f620000000a00 */
[----:B-1----:R-:W-:-:S07]  /*0080*/  SHF.L.U32 R0, R0, 0x1, RZ ;  /* 0x0000000100007819 */ /* 0x002fce00000006ff */
[----:B------:R-:W1:Y:S01]  /*0090*/  LDC.64 R18, c[0x0][0x238] ;  /* 0x00008e00ff127b82 */ /* 0x000e620000000a00 */
[----:B---3--:R-:W-:Y:S02]  /*00a0*/  SHF.R.S32.HI R3, RZ, 0x17, R5 ;  /* 0x00000017ff037819 */ /* 0x008fe40000011405 */
[----:B------:R-:W-:Y:S02]  /*00b0*/  LOP3.LUT R0, R0, 0xfe, RZ, 0xc0, !PT ;  /* 0x000000fe00007812 */ /* 0x000fe400078ec0ff */
[----:B------:R-:W-:Y:S02]  /*00c0*/  SGXT R3, R3, 0x1 ;  /* 0x000000010303781a */ /* 0x000fe40000000200 */
[----:B------:R-:W-:-:S04]  /*00d0*/  LEA R0, R5, R0, 0x8 ;  /* 0x0000000005007211 */ /* 0x000fc800078e40ff */
[----:B------:R-:W-:Y:S02]  /*00e0*/  LEA.HI R3, R3, R0, RZ, 0x9 ;  /* 0x0000000003037211 */ /* 0x000fe400078f48ff */
[----:B------:R-:W-:Y:S02]  /*00f0*/  ISETP.GE.AND P0, PT, R0, 0x800, PT ;  /* 0x000008000000780c */ /* 0x000fe40003f06270 */
[----:B------:R-:W-:-:S04]  /*0100*/  LOP3.LUT R3, R3, 0xfffffe00, RZ, 0xc0, !PT ;  /* 0xfffffe0003037812 */ /* 0x000fc800078ec0ff */
[----:B------:R-:W-:Y:S02]  /*0110*/  IADD3 R11, R0, -R3, RZ ;  /* 0x80000003000b7210 */ /* 0x000fe40007ffe0ff */
[----:B------:R-:W-:-:S03]  /*0120*/  CS2R R2, SRZ ;  /* 0x0000000000027805 */ /* 0x000fc6000001ff00 */
[----:B--2---:R-:W-:-:S05]  /*0130*/  IMAD.WIDE R8, R11, 0x4, R8 ;  /* 0x000000040b087825 */ /* 0x004fca00078e0208 */
[----:B------:R2:W3:Y:S01]  /*0140*/  @!P0 LDG.E.EL.64 R2, desc[UR4][R8.64] ;  /* 0x0000000408028981 */ /* 0x0004e2000c2e1b00 */
[----:B------:R-:W-:Y:S02]  /*0150*/  CS2R R4, SRZ ;  /* 0x0000000000047805 */ /* 0x000fe4000001ff00 */
[----:B------:R-:W-:Y:S01]  /*0160*/  CS2R R6, SRZ ;  /* 0x0000000000067805 */ /* 0x000fe2000001ff00 */
[----:B----4-:R-:W-:-:S04]  /*0170*/  IMAD.WIDE R14, R11, 0x4, R14 ;  /* 0x000000040b0e7825 */ /* 0x010fc800078e020e */
[----:B-----5:R-:W-:Y:S01]  /*0180*/  IMAD.WIDE R12, R0, 0x4, R12 ;  /* 0x00000004000c7825 */ /* 0x020fe200078e020c */
[----:B------:R4:W5:Y:S01]  /*0190*/  @!P0 LDG.E.EL.64 R4, desc[UR4][R14.64] ;  /* 0x000000040e048981 */ /* 0x000962000c2e1b00 */
[----:B--2---:R-:W-:Y:S02]  /*01a0*/  CS2R R8, SRZ ;  /* 0x0000000000087805 */ /* 0x004fe4000001ff00 */
[C---:B0-----:R-:W-:Y:S01]  /*01b0*/  IMAD.WIDE R16, R11.reuse, 0x4, R16 ;  /* 0x000000040b107825 */ /* 0x041fe200078e0210 */
[----:B------:R0:W5:Y:S03]  /*01c0*/  @!P0 LDG.E.64 R6, desc[UR4][R12.64] ;  /* 0x000000040c068981 */ /* 0x000166000c1e1b00 */
[----:B-1----:R-:W-:Y:S01]  /*01d0*/  IMAD.WIDE R18, R11, 0x4, R18 ;  /* 0x000000040b127825 */ /* 0x002fe200078e0212 */
[----:B------:R-:W-:-:S04]  /*01e0*/  CS2R R10, SRZ ;  /* 0x00000000000a7805 */ /* 0x000fc8000001ff00 */
[----:B------:R-:W2:Y:S04]  /*01f0*/  @!P0 LDG.E.EL.64 R8, desc[UR4][R18.64] ;  /* 0x0000000412088981 */ /* 0x000ea8000c2e1b00 */
[----:B------:R-:W2:Y:S01]  /*0200*/  @!P0 LDG.E.EL.64 R10, desc[UR4][R16.64] ;  /* 0x00000004100a8981 */ /* 0x000ea2000c2e1b00 */
[----:B---3--:R-:W-:Y:S01]  /*0210*/  FADD R2, R2, 0.0010000000474974513054 ;  /* 0x3a83126f02027421 */ /* 0x008fe20000000000 */
[----:B------:R-:W-:-:S03]  /*0220*/  FADD R3, R3, 0.0010000000474974513054 ;  /* 0x3a83126f03037421 */ /* 0x000fc60000000000 */
[----:B------:R-:W1:Y:S08]  /*0230*/  MUFU.SQRT R20, R2 ;  /* 0x0000000200147308 */ /* 0x000e700000002000 */
[----:B----4-:R-:W3:Y:S01]  /*0240*/  MUFU.SQRT R14, R3 ;  /* 0x00000003000e7308 */ /* 0x010ee20000002000 */
[C---:B-1----:R-:W-:Y:S02]  /*0250*/  FSETP.GT.AND P1, PT, R20.reuse, 8.50705917302346158658e+37, PT ;  /* 0x7e8000001400780b */ /* 0x042fe40003f24000 */
[----:B------:R-:W-:-:S02]  /*0260*/  FSETP.GEU.AND P3, PT, R20, 1.175494350822287508e-38, PT ;  /* 0x008000001400780b */ /* 0x000fc40003f6e000 */
[C---:B---3--:R-:W-:Y:S02]  /*0270*/  FSETP.GT.AND P2, PT, R14.reuse, 8.50705917302346158658e+37, PT ;  /* 0x7e8000000e00780b */ /* 0x048fe40003f44000 */
[----:B------:R-:W-:-:S07]  /*0280*/  FSETP.GEU.AND P4, PT, R14, 1.175494350822287508e-38, PT ;  /* 0x008000000e00780b */ /* 0x000fce0003f8e000 */
[----:B------:R-:W-:Y:S01]  /*0290*/  @P1 FMUL R20, R20, 0.25 ;  /* 0x3e80000014141820 */ /* 0x000fe20000400000 */
[----:B------:R-:W-:-:S03]  /*02a0*/  HFMA2.MMA R2, -RZ, RZ, 1.625, 0 ;  /* 0x3e800000ff027435 */ /* 0x000fc600000001ff */
[----:B------:R-:W-:Y:S01]  /*02b0*/  @!P3 FMUL R20, R20, 16777216 ;  /* 0x4b8000001414b820 */ /* 0x000fe20000400000 */
[----:B------:R-:W-:-:S05]  /*02c0*/  @P2 FMUL R14, R14, 0.25 ;  /* 0x3e8000000e0e2820 */ /* 0x000fca0000400000 */
[----:B------:R-:W1:Y:S01]  /*02d0*/  MUFU.RCP R20, R20 ;  /* 0x0000001400147308 */ /* 0x000e620000001000 */
[----:B------:R-:W-:Y:S01]  /*02e0*/  @!P4 FMUL R14, R14, 16777216 ;  /* 0x4b8000000e0ec820 */ /* 0x000fe20000400000 */
[----:B------:R-:W-:-:S06]  /*02f0*/  FSEL R3, R2, 1, P1 ;  /* 0x3f80000002037808 */ /* 0x000fcc0000800000 */
[----:B------:R-:W3:Y:S01]  /*0300*/  MUFU.RCP R14, R14 ;  /* 0x0000000e000e7308 */ /* 0x000ee20000001000 */
[----:B------:R-:W-:Y:S01]  /*0310*/  @!P3 FMUL R3, R3, 16777216 ;  /* 0x4b8000000303b820 */ /* 0x000fe20000400000 */
[----:B0-----:R-:W-:Y:S01]  /*0320*/  FSEL R13, R2, 1, P2 ;  /* 0x3f800000020d7808 */ /* 0x001fe20001000000 */
[----:B-----5:R-:W-:Y:S02]  /*0330*/  FADD R4, -R4, R6 ;  /* 0x0000000604047221 */ /* 0x020fe40000000100 */
[----:B-1----:R-:W-:Y:S02]  /*0340*/  FMUL R3, R20, R3 ;  /* 0x0000000314037220 */ /* 0x002fe40000400000 */
[----:B------:R-:W-:Y:S01]  /*0350*/  @!P4 FMUL R13, R13, 16777216 ;  /* 0x4b8000000d0dc820 */ /* 0x000fe20000400000 */
[----:B------:R-:W-:Y:S01]  /*0360*/  FADD R5, -R5, R7 ;  /* 0x0000000705057221 */ /* 0x000fe20000000100 */
[----:B------:R-:W-:Y:S02]  /*0370*/  FMUL R3, R4, R3 ;  /* 0x0000000304037220 */ /* 0x000fe40000400000 */
[----:B---3--:R-:W-:-:S02]  /*0380*/  FMUL R4, R14, R13 ;  /* 0x0000000d0e047220 */ /* 0x008fc40000400000 */
[----:B--2---:R-:W-:Y:S02]  /*0390*/  FFMA R8, R3, R10, R8 ;  /* 0x0000000a03087223 */ /* 0x004fe40000000008 */
[----:B------:R-:W-:Y:S02]  /*03a0*/  FMUL R4, R5, R4 ;  /* 0x0000000405047220 */ /* 0x000fe40000400000 */
[----:B------:R-:W-:Y:S02]  /*03b0*/  FADD R3, RZ, -R8 ;  /* 0x80000008ff037221 */ /* 0x000fe40000000000 */
[----:B------:R-:W-:Y:S02]  /*03c0*/  FFMA R9, R4, R11, R9 ;  /* 0x0000000b04097223 */ /* 0x000fe40000000009 */
[----:B------:R-:W-:Y:S02]  /*03d0*/  FMUL R4, R3, 1.4426950216293334961 ;  /* 0x3fb8aa3b03047820 */ /* 0x000fe40000400000 */
[----:B------:R-:W-:-:S04]  /*03e0*/  FADD R3, RZ, -R9 ;  /* 0x80000009ff037221 */ /* 0x000fc80000000000 */
[----:B------:R-:W-:Y:S01]  /*03f0*/  FMUL R6, R3, 1.4426950216293334961 ;  /* 0x3fb8aa3b03067820 */ /* 0x000fe20000400000 */
[----:B------:R-:W-:-:S04]  /*0400*/  FSETP.GEU.AND P1, PT, R4, -126, PT ;  /* 0xc2fc00000400780b */ /* 0x000fc80003f2e000 */
[----:B------:R-:W-:-:S09]  /*0410*/  FSETP.GEU.AND P2, PT, R6, -126, PT ;  /* 0xc2fc00000600780b */ /* 0x000fd20003f4e000 */
[----:B------:R-:W-:-:S04]  /*0420*/  @!P1 FMUL R4, R4, 0.5 ;  /* 0x3f00000004049820 */ /* 0x000fc80000400000 */
[----:B------:R-:W-:Y:S01]  /*0430*/  @!P2 FMUL R6, R6, 0.5 ;  /* 0x3f0000000606a820 */ /* 0x000fe20000400000 */
[----:B------:R-:W0:Y:S08]  /*0440*/  MUFU.EX2 R3, R4 ;  /* 0x0000000400037308 */ /* 0x000e300000000800 */
[----:B------:R-:W1:Y:S01]  /*0450*/  MUFU.EX2 R5, R6 ;  /* 0x0000000600057308 */ /* 0x000e620000000800 */
[----:B0-----:R-:W-:-:S04]  /*0460*/  @!P1 FMUL R3, R3, R3 ;  /* 0x0000000303039220 */ /* 0x001fc80000400000 */
[----:B------:R-:W-:Y:S01]  /*0470*/  FADD R7, R3, 1 ;  /* 0x3f80000003077421 */ /* 0x000fe20000000000 */
[----:B-1----:R-:W-:-:S04]  /*0480*/  @!P2 FMUL R5, R5, R5 ;  /* 0x000000050505a220 */ /* 0x002fc80000400000 */
[----:B------:R-:W-:Y:S01]  /*0490*/  FADD R10, R5, 1 ;  /* 0x3f800000050a7421 */ /* 0x000fe20000000000 */
[----:B------:R-:W-:Y:S01]  /*04a0*/  FSETP.GT.AND P1, PT, R7, 8.50705917302346158658e+37, PT ;  /* 0x7e8000000700780b */ /* 0x000fe20003f24000 */
[----:B------:R-:W0:Y:S03]  /*04b0*/  LDC.64 R4, c[0x0][0x210] ;  /* 0x00008400ff047b82 */ /* 0x000e260000000a00 */
[----:B------:R-:W-:-:S09]  /*04c0*/  FSETP.GT.AND P2, PT, R10, 8.50705917302346158658e+37, PT ;  /* 0x7e8000000a00780b */ /* 0x000fd20003f44000 */
[----:B------:R-:W-:-:S04]  /*04d0*/  @P1 FMUL R7, R7, 0.25 ;  /* 0x3e80000007071820 */ /* 0x000fc80000400000 */
[----:B------:R-:W-:Y:S02]  /*04e0*/  @P2 FMUL R10, R10, 0.25 ;  /* 0x3e8000000a0a2820 */ /* 0x000fe40000400000 */
[----:B------:R-:W1:Y:S08]  /*04f0*/  MUFU.RCP R7, R7 ;  /* 0x0000000700077308 */ /* 0x000e700000001000 */
[----:B------:R-:W2:Y:S01]  /*0500*/  MUFU.RCP R10, R10 ;  /* 0x0000000a000a7308 */ /* 0x000ea20000001000 */
[----:B------:R-:W-:-:S02]  /*0510*/  FSEL R6, R2, 1, P1 ;  /* 0x3f80000002067808 */ /* 0x000fc40000800000 */
[----:B------:R-:W-:-:S03]  /*0520*/  FSEL R3, R2, 1, P2 ;  /* 0x3f80000002037808 */ /* 0x000fc60001000000 */
[----:B-1----:R-:W-:-:S04]  /*0530*/  FMUL R11, R7, R6 ;  /* 0x00000006070b7220 */ /* 0x002fc80000400000 */
[----:B------:R-:W-:Y:S01]  /*0540*/  FMUL R8, R8, R11 ;  /* 0x0000000b08087220 */ /* 0x000fe20000400000 */
[----:B--2---:R-:W-:Y:S01]  /*0550*/  FMUL R6, R10, R3 ;  /* 0x000000030a067220 */ /* 0x004fe20000400000 */
[----:B0-----:R-:W-:-:S04]  /*0560*/  IMAD.WIDE R2, R0, 0x4, R4 ;  /* 0x0000000400027825 */ /* 0x001fc800078e0204 */
[----:B------:R-:W-:Y:S01]  /*0570*/  FMUL R9, R9, R6 ;  /* 0x0000000609097220 */ /* 0x000fe20000400000 */
[----:B------:R-:W-:Y:S06]  /*0580*/  @P0 EXIT ;  /* 0x000000000000094d */ /* 0x000fec0003800000 */
[----:B------:R-:W-:Y:S01]  /*0590*/  STG.E.64 desc[UR4][R2.64], R8 ;  /* 0x0000000802007986 */ /* 0x000fe2000c101b04 */
[----:B------:R-:W-:Y:S05]  /*05a0*/  EXIT ;  /* 0x000000000000794d */ /* 0x000fea0003800000 */
.L_x_0:
[----:B------:R-:W-:-:S00]  /*05b0*/  BRA `(.L_x_0) ;  /* 0xfffffffc00fc7947 */ /* 0x000fc0000383ffff */
[----:B------:R-:W-:-:S00]  /*05c0*/  NOP ;  /* 0x0000000000007918 */ /* 0x000fc00000000000 */
        /* <DEDUP_REMOVED lines=11> */
.L_x_1:


//--------------------- .nv.global.init           --------------------------
	.section	.nv.global.init,"aw",@progbits
.nv.global.init:
	.type		_$_str,@object
	.size		_$_str,(_$_str_$_2 - _$_str)
_$_str:
        /*0000*/ 	.byte	0x5f, 0x5f, 0x43, 0x55, 0x44, 0x41, 0x5f, 0x46, 0x54, 0x5a, 0x00
	.type		_$_str_$_2,@object
	.size		_$_str_$_2,(.L_1 - _$_str_$_2)
_$_str_$_2:
        /*000b*/ 	.byte	0x5f, 0x5f, 0x43, 0x55, 0x44, 0x41, 0x5f, 0x50, 0x52, 0x45, 0x43, 0x5f, 0x53, 0x51, 0x52, 0x54
        /*001b*/ 	.byte	0x00
.L_1:


//--------------------- .nv.constant0.triton_poi_fused__native_batch_norm_legit_no_training_mul_sigmoid_11 --------------------------
	.section	.nv.constant0.triton_poi_fused__native_batch_norm_legit_no_training_mul_sigmoid_11,"a",@progbits
	.sectionflags	@""
	.align	4
.nv.constant0.triton_poi_fused__native_batch_norm_legit_no_training_mul_sigmoid_11:
	.zero		580
